//
// Generated by NVIDIA NVVM Compiler
//
// Compiler Build ID: CL-36424714
// Cuda compilation tools, release 13.0, V13.0.88
// Based on NVVM 20.0.0
//

.version 9.0
.target sm_100
.address_size 64

	// .globl	kernel_hash_chunk

.visible .entry kernel_hash_chunk(
	.param .u64 .ptr .align 1 kernel_hash_chunk_param_0,
	.param .u64 kernel_hash_chunk_param_1,
	.param .u64 .ptr .align 1 kernel_hash_chunk_param_2
)
{
	.reg .pred 	%p<11>;
	.reg .b32 	%r<115>;
	.reg .b64 	%rd<35>;

	ld.param.u64 	%rd23, [kernel_hash_chunk_param_0];
	ld.param.u64 	%rd21, [kernel_hash_chunk_param_1];
	ld.param.u64 	%rd22, [kernel_hash_chunk_param_2];
	cvta.to.global.u64 	%rd1, %rd23;
	mov.u32 	%r14, %tid.x;
	mov.u32 	%r15, %ctaid.x;
	or.b32  	%r16, %r14, %r15;
	setp.ne.s32 	%p1, %r16, 0;
	@%p1 bra 	$L__BB0_15;
	setp.eq.s64 	%p2, %rd21, 0;
	mov.b32 	%r114, -2128831035;
	@%p2 bra 	$L__BB0_14;
	and.b64  	%rd2, %rd21, 15;
	setp.lt.u64 	%p3, %rd21, 16;
	mov.b32 	%r114, -2128831035;
	mov.b64 	%rd31, 0;
	@%p3 bra 	$L__BB0_5;
	and.b64  	%rd31, %rd21, -16;
	add.s64 	%rd28, %rd1, 7;
	mov.b32 	%r114, -2128831035;
	mov.u64 	%rd29, %rd31;
$L__BB0_4:
	.pragma "nounroll";
	ld.global.u8 	%r21, [%rd28+-7];
	xor.b32  	%r22, %r114, %r21;
	mul.lo.s32 	%r23, %r22, 16777619;
	ld.global.u8 	%r24, [%rd28+-6];
	xor.b32  	%r25, %r23, %r24;
	mul.lo.s32 	%r26, %r25, 16777619;
	ld.global.u8 	%r27, [%rd28+-5];
	xor.b32  	%r28, %r26, %r27;
	mul.lo.s32 	%r29, %r28, 16777619;
	ld.global.u8 	%r30, [%rd28+-4];
	xor.b32  	%r31, %r29, %r30;
	mul.lo.s32 	%r32, %r31, 16777619;
	ld.global.u8 	%r33, [%rd28+-3];
	xor.b32  	%r34, %r32, %r33;
	mul.lo.s32 	%r35, %r34, 16777619;
	ld.global.u8 	%r36, [%rd28+-2];
	xor.b32  	%r37, %r35, %r36;
	mul.lo.s32 	%r38, %r37, 16777619;
	ld.global.u8 	%r39, [%rd28+-1];
	xor.b32  	%r40, %r38, %r39;
	mul.lo.s32 	%r41, %r40, 16777619;
	ld.global.u8 	%r42, [%rd28];
	xor.b32  	%r43, %r41, %r42;
	mul.lo.s32 	%r44, %r43, 16777619;
	ld.global.u8 	%r45, [%rd28+1];
	xor.b32  	%r46, %r44, %r45;
	mul.lo.s32 	%r47, %r46, 16777619;
	ld.global.u8 	%r48, [%rd28+2];
	xor.b32  	%r49, %r47, %r48;
	mul.lo.s32 	%r50, %r49, 16777619;
	ld.global.u8 	%r51, [%rd28+3];
	xor.b32  	%r52, %r50, %r51;
	mul.lo.s32 	%r53, %r52, 16777619;
	ld.global.u8 	%r54, [%rd28+4];
	xor.b32  	%r55, %r53, %r54;
	mul.lo.s32 	%r56, %r55, 16777619;
	ld.global.u8 	%r57, [%rd28+5];
	xor.b32  	%r58, %r56, %r57;
	mul.lo.s32 	%r59, %r58, 16777619;
	ld.global.u8 	%r60, [%rd28+6];
	xor.b32  	%r61, %r59, %r60;
	mul.lo.s32 	%r62, %r61, 16777619;
	ld.global.u8 	%r63, [%rd28+7];
	xor.b32  	%r64, %r62, %r63;
	mul.lo.s32 	%r65, %r64, 16777619;
	ld.global.u8 	%r66, [%rd28+8];
	xor.b32  	%r67, %r65, %r66;
	mul.lo.s32 	%r114, %r67, 16777619;
	add.s64 	%rd29, %rd29, -16;
	add.s64 	%rd28, %rd28, 16;
	setp.ne.s64 	%p4, %rd29, 0;
	@%p4 bra 	$L__BB0_4;
$L__BB0_5:
	setp.eq.s64 	%p5, %rd2, 0;
	@%p5 bra 	$L__BB0_14;
	and.b64  	%rd10, %rd21, 7;
	setp.lt.u64 	%p6, %rd2, 8;
	@%p6 bra 	$L__BB0_8;
	add.s64 	%rd25, %rd1, %rd31;
	ld.global.u8 	%r69, [%rd25];
	xor.b32  	%r70, %r114, %r69;
	mul.lo.s32 	%r71, %r70, 16777619;
	ld.global.u8 	%r72, [%rd25+1];
	xor.b32  	%r73, %r71, %r72;
	mul.lo.s32 	%r74, %r73, 16777619;
	ld.global.u8 	%r75, [%rd25+2];
	xor.b32  	%r76, %r74, %r75;
	mul.lo.s32 	%r77, %r76, 16777619;
	ld.global.u8 	%r78, [%rd25+3];
	xor.b32  	%r79, %r77, %r78;
	mul.lo.s32 	%r80, %r79, 16777619;
	ld.global.u8 	%r81, [%rd25+4];
	xor.b32  	%r82, %r80, %r81;
	mul.lo.s32 	%r83, %r82, 16777619;
	ld.global.u8 	%r84, [%rd25+5];
	xor.b32  	%r85, %r83, %r84;
	mul.lo.s32 	%r86, %r85, 16777619;
	ld.global.u8 	%r87, [%rd25+6];
	xor.b32  	%r88, %r86, %r87;
	mul.lo.s32 	%r89, %r88, 16777619;
	ld.global.u8 	%r90, [%rd25+7];
	xor.b32  	%r91, %r89, %r90;
	mul.lo.s32 	%r114, %r91, 16777619;
	add.s64 	%rd31, %rd31, 8;
$L__BB0_8:
	setp.eq.s64 	%p7, %rd10, 0;
	@%p7 bra 	$L__BB0_14;
	and.b64  	%rd33, %rd21, 3;
	setp.lt.u64 	%p8, %rd10, 4;
	@%p8 bra 	$L__BB0_11;
	add.s64 	%rd26, %rd1, %rd31;
	ld.global.u8 	%r93, [%rd26];
	xor.b32  	%r94, %r114, %r93;
	mul.lo.s32 	%r95, %r94, 16777619;
	ld.global.u8 	%r96, [%rd26+1];
	xor.b32  	%r97, %r95, %r96;
	mul.lo.s32 	%r98, %r97, 16777619;
	ld.global.u8 	%r99, [%rd26+2];
	xor.b32  	%r100, %r98, %r99;
	mul.lo.s32 	%r101, %r100, 16777619;
	ld.global.u8 	%r102, [%rd26+3];
	xor.b32  	%r103, %r101, %r102;
	mul.lo.s32 	%r114, %r103, 16777619;
	add.s64 	%rd31, %rd31, 4;
$L__BB0_11:
	setp.eq.s64 	%p9, %rd33, 0;
	@%p9 bra 	$L__BB0_14;
	add.s64 	%rd34, %rd1, %rd31;
$L__BB0_13:
	.pragma "nounroll";
	ld.global.u8 	%r104, [%rd34];
	xor.b32  	%r105, %r114, %r104;
	mul.lo.s32 	%r114, %r105, 16777619;
	add.s64 	%rd34, %rd34, 1;
	add.s64 	%rd33, %rd33, -1;
	setp.ne.s64 	%p10, %rd33, 0;
	@%p10 bra 	$L__BB0_13;
$L__BB0_14:
	cvta.to.global.u64 	%rd27, %rd22;
	st.global.u32 	[%rd27], %r114;
$L__BB0_15:
	ret;

}


// ===== COMPILED SASS (sm_100) =====

	.target	sm_100

	.elftype	@"ET_EXEC"


//--------------------- .note.nv.tkinfo           --------------------------
	.section	.note.nv.tkinfo,"",@"SHT_NOTE"
	.sectionflags	@"SHF_NOTE_NV_TKINFO"
	.tkinfo
        /*0018*/ 	.word	0x00000002
        /*0030*/ 	.string	""
        /*0030*/ 	.string	"ptxas"
        /*0030*/ 	.string	"Cuda compilation tools, release 13.0, V13.0.88"
        /*0030*/ 	.string	"Build cuda_13.0.r13.0/compiler.36424714_0"
        /*0030*/ 	.string	"-arch sm_100 -m 64 "



//--------------------- .note.nv.cuinfo           --------------------------
	.section	.note.nv.cuinfo,"",@"SHT_NOTE"
	.sectionflags	@"SHF_NOTE_NV_CUINFO"
        /*0018*/ 	.short	0x0002
        /*001a*/ 	.short	0x0064
        /*001c*/ 	.short	0x0082
	.zero		2


//--------------------- .nv.info                  --------------------------
	.section	.nv.info,"",@"SHT_CUDA_INFO"
	.align	4


	//----- nvinfo : EIATTR_REGCOUNT
	.align		4
        /*0000*/ 	.byte	0x04, 0x2f
        /*0002*/ 	.short	(.L_1 - .L_0)
	.align		4
.L_0:
        /*0004*/ 	.word	index@(kernel_hash_chunk)
        /*0008*/ 	.word	0x0000001c


	//----- nvinfo : EIATTR_FRAME_SIZE
	.align		4
.L_1:
        /*000c*/ 	.byte	0x04, 0x11
        /*000e*/ 	.short	(.L_3 - .L_2)
	.align		4
.L_2:
        /*0010*/ 	.word	index@(kernel_hash_chunk)
        /*0014*/ 	.word	0x00000000


	//----- nvinfo : EIATTR_MIN_STACK_SIZE
	.align		4
.L_3:
        /*0018*/ 	.byte	0x04, 0x12
        /*001a*/ 	.short	(.L_5 - .L_4)
	.align		4
.L_4:
        /*001c*/ 	.word	index@(kernel_hash_chunk)
        /*0020*/ 	.word	0x00000000
.L_5:


//--------------------- .nv.compat                --------------------------
	.section	.nv.compat,"",@"SHT_CUDA_COMPAT_INFO"
	.align	4
        /*0000*/ 	.byte	0x02, 0x09, 0x00, 0x00, 0x02, 0x02, 0x01, 0x00, 0x02, 0x05, 0x05, 0x00, 0x03, 0x07, 0x01, 0x01
        /*0010*/ 	.byte	0x02, 0x03, 0x00, 0x00, 0x02, 0x06, 0x01, 0x00, 0x04, 0x0b, 0x08, 0x00, 0x09, 0x00, 0x00, 0x00
        /*0020*/ 	.byte	0x00, 0x00, 0x00, 0x00


//--------------------- .nv.info.kernel_hash_chunk --------------------------
	.section	.nv.info.kernel_hash_chunk,"",@"SHT_CUDA_INFO"
	.sectionflags	@""
	.align	4


	//----- nvinfo : EIATTR_CUDA_API_VERSION
	.align		4
        /*0000*/ 	.byte	0x04, 0x37
        /*0002*/ 	.short	(.L_7 - .L_6)
.L_6:
        /*0004*/ 	.word	0x00000082


	//----- nvinfo : EIATTR_KPARAM_INFO
	.align		4
.L_7:
        /*0008*/ 	.byte	0x04, 0x17
        /*000a*/ 	.short	(.L_9 - .L_8)
.L_8:
        /*000c*/ 	.word	0x00000000
        /*0010*/ 	.short	0x0002
        /*0012*/ 	.short	0x0010
        /*0014*/ 	.byte	0x00, 0xf5, 0x21, 0x00


	//----- nvinfo : EIATTR_KPARAM_INFO
	.align		4
.L_9:
        /*0018*/ 	.byte	0x04, 0x17
        /*001a*/ 	.short	(.L_11 - .L_10)
.L_10:
        /*001c*/ 	.word	0x00000000
        /*0020*/ 	.short	0x0001
        /*0022*/ 	.short	0x0008
        /*0024*/ 	.byte	0x00, 0xf0, 0x21, 0x00


	//----- nvinfo : EIATTR_KPARAM_INFO
	.align		4
.L_11:
        /*0028*/ 	.byte	0x04, 0x17
        /*002a*/ 	.short	(.L_13 - .L_12)
.L_12:
        /*002c*/ 	.word	0x00000000
        /*0030*/ 	.short	0x0000
        /*0032*/ 	.short	0x0000
        /*0034*/ 	.byte	0x00, 0xf5, 0x21, 0x00


	//----- nvinfo : EIATTR_SPARSE_MMA_MASK
	.align		4
.L_13:
        /*0038*/ 	.byte	0x03, 0x50
        /*003a*/ 	.short	0x0000


	//----- nvinfo : EIATTR_MAXREG_COUNT
	.align		4
        /*003c*/ 	.byte	0x03, 0x1b
        /*003e*/ 	.short	0x00ff


	//----- nvinfo : EIATTR_MERCURY_ISA_VERSION
	.align		4
        /*0040*/ 	.byte	0x03, 0x5f
        /*0042*/ 	.short	0x0101


	//----- nvinfo : EIATTR_VRC_CTA_INIT_COUNT
	.align		4
        /*0044*/ 	.byte	0x02, 0x4a
	.zero		1
	.zero		1


	//----- nvinfo : EIATTR_EXIT_INSTR_OFFSETS
	.align		4
        /*0048*/ 	.byte	0x04, 0x1c
        /*004a*/ 	.short	(.L_15 - .L_14)


	//   ....[0]....
.L_14:
        /*004c*/ 	.word	0x00000040


	//   ....[1]....
        /*0050*/ 	.word	0x00000a20


	//----- nvinfo : EIATTR_CBANK_PARAM_SIZE
	.align		4
.L_15:
        /*0054*/ 	.byte	0x03, 0x19
        /*0056*/ 	.short	0x0018


	//----- nvinfo : EIATTR_PARAM_CBANK
	.align		4
        /*0058*/ 	.byte	0x04, 0x0a
        /*005a*/ 	.short	(.L_17 - .L_16)
	.align		4
.L_16:
        /*005c*/ 	.word	index@(.nv.constant0.kernel_hash_chunk)
        /*0060*/ 	.short	0x0380
        /*0062*/ 	.short	0x0018


	//----- nvinfo : EIATTR_SW_WAR
	.align		4
.L_17:
        /*0064*/ 	.byte	0x04, 0x36
        /*0066*/ 	.short	(.L_19 - .L_18)
.L_18:
        /*0068*/ 	.word	0x00000008
.L_19:


//--------------------- .nv.callgraph             --------------------------
	.section	.nv.callgraph,"",@"SHT_CUDA_CALLGRAPH"
	.align	4
	.sectionentsize	8
	.align		4
        /*0000*/ 	.word	0x00000000
	.align		4
        /*0004*/ 	.word	0xffffffff
	.align		4
        /*0008*/ 	.word	0x00000000
	.align		4
        /*000c*/ 	.word	0xfffffffe
	.align		4
        /*0010*/ 	.word	0x00000000
	.align		4
        /*0014*/ 	.word	0xfffffffd
	.align		4
        /*0018*/ 	.word	0x00000000
	.align		4
        /*001c*/ 	.word	0xfffffffc


//--------------------- .text.kernel_hash_chunk   --------------------------
	.section	.text.kernel_hash_chunk,"ax",@progbits
	.align	128
        .global         kernel_hash_chunk
        .type           kernel_hash_chunk,@function
        .size           kernel_hash_chunk,(.L_x_6 - kernel_hash_chunk)
        .other          kernel_hash_chunk,@"STO_CUDA_ENTRY STV_DEFAULT"
kernel_hash_chunk:
.text.kernel_hash_chunk:
[----:B------:R-:W-:Y:S01]  /*0000*/  LDC R1, c[0x0][0x37c] ;  /* 0x0000df00ff017b82 */ /* 0x000fe20000000800 */
[----:B------:R-:W0:Y:S07]  /*0010*/  S2R R0, SR_TID.X ;  /* 0x0000000000007919 */ /* 0x000e2e0000002100 */
[----:B------:R-:W0:Y:S02]  /*0020*/  S2UR UR4, SR_CTAID.X ;  /* 0x00000000000479c3 */ /* 0x000e240000002500 */
[----:B0-----:R-:W-:-:S13]  /*0030*/  LOP3.LUT P0, RZ, R0, UR4, RZ, 0xfc, !PT ;  /* 0x0000000400ff7c12 */ /* 0x001fda000f80fcff */
[----:B------:R-:W-:Y:S05]  /*0040*/  @P0 EXIT ;  /* 0x000000000000094d */ /* 0x000fea0003800000 */
[----:B------:R-:W0:Y:S01]  /*0050*/  LDC.64 R2, c[0x0][0x388] ;  /* 0x0000e200ff027b82 */ /* 0x000e220000000a00 */
[----:B------:R-:W1:Y:S01]  /*0060*/  LDCU.64 UR6, c[0x0][0x358] ;  /* 0x00006b00ff0677ac */ /* 0x000e620008000a00 */
[----:B------:R-:W-:Y:S01]  /*0070*/  IMAD.MOV.U32 R0, RZ, RZ, -0x7ee3623b ;  /* 0x811c9dc5ff007424 */ /* 0x000fe200078e00ff */
[----:B0-----:R-:W-:-:S04]  /*0080*/  ISETP.NE.U32.AND P0, PT, R2, RZ, PT ;  /* 0x000000ff0200720c */ /* 0x001fc80003f05070 */
[----:B------:R-:W-:-:S13]  /*0090*/  ISETP.NE.AND.EX P0, PT, R3, RZ, PT, P0 ;  /* 0x000000ff0300720c */ /* 0x000fda0003f05300 */
[----:B-1----:R-:W-:Y:S05]  /*00a0*/  @!P0 BRA `(.L_x_0) ;  /* 0x0000000800548947 */ /* 0x002fea0003800000 */
[C---:B------:R-:W-:Y:S01]  /*00b0*/  ISETP.GE.U32.AND P1, PT, R2.reuse, 0x10, PT ;  /* 0x000000100200780c */ /* 0x040fe20003f26070 */
[----:B------:R-:W-:Y:S01]  /*00c0*/  IMAD.MOV.U32 R0, RZ, RZ, -0x7ee3623b ;  /* 0x811c9dc5ff007424 */ /* 0x000fe200078e00ff */
[----:B------:R-:W-:Y:S01]  /*00d0*/  LOP3.LUT R24, R2, 0xf, RZ, 0xc0, !PT ;  /* 0x0000000f02187812 */ /* 0x000fe200078ec0ff */
[----:B------:R-:W-:Y:S01]  /*00e0*/  IMAD.MOV.U32 R6, RZ, RZ, RZ ;  /* 0x000000ffff067224 */ /* 0x000fe200078e00ff */
[----:B------:R-:W-:Y:S01]  /*00f0*/  ISETP.GE.U32.AND.EX P1, PT, R3, RZ, PT, P1 ;  /* 0x000000ff0300720c */ /* 0x000fe20003f26110 */
[----:B------:R-:W-:Y:S01]  /*0100*/  IMAD.MOV.U32 R3, RZ, RZ, RZ ;  /* 0x000000ffff037224 */ /* 0x000fe200078e00ff */
[----:B------:R-:W-:-:S04]  /*0110*/  ISETP.NE.U32.AND P0, PT, R24, RZ, PT ;  /* 0x000000ff1800720c */ /* 0x000fc80003f05070 */
[----:B------:R-:W-:-:S07]  /*0120*/  ISETP.NE.AND.EX P0, PT, RZ, RZ, PT, P0 ;  /* 0x000000ffff00720c */ /* 0x000fce0003f05300 */
[----:B------:R-:W-:Y:S06]  /*0130*/  @!P1 BRA `(.L_x_1) ;  /* 0x0000000400049947 */ /* 0x000fec0003800000 */
[----:B------:R-:W0:Y:S01]  /*0140*/  LDCU.64 UR4, c[0x0][0x380] ;  /* 0x00007000ff0477ac */ /* 0x000e220008000a00 */
[----:B------:R-:W1:Y:S01]  /*0150*/  LDC R6, c[0x0][0x38c] ;  /* 0x0000e300ff067b82 */ /* 0x000e620000000800 */
[----:B------:R-:W-:Y:S01]  /*0160*/  LOP3.LUT R3, R2, 0xfffffff0, RZ, 0xc0, !PT ;  /* 0xfffffff002037812 */ /* 0x000fe200078ec0ff */
[----:B------:R-:W-:-:S04]  /*0170*/  IMAD.MOV.U32 R0, RZ, RZ, -0x7ee3623b ;  /* 0x811c9dc5ff007424 */ /* 0x000fc800078e00ff */
[----:B------:R-:W-:Y:S01]  /*0180*/  IMAD.MOV.U32 R10, RZ, RZ, R3 ;  /* 0x000000ffff0a7224 */ /* 0x000fe200078e0003 */
[----:B0-----:R-:W-:-:S04]  /*0190*/  UIADD3 UR4, UP0, UPT, UR4, 0x7, URZ ;  /* 0x0000000704047890 */ /* 0x001fc8000ff1e0ff */
[----:B------:R-:W-:Y:S02]  /*01a0*/  UIADD3.X UR5, UPT, UPT, URZ, UR5, URZ, UP0, !UPT ;  /* 0x00000005ff057290 */ /* 0x000fe400087fe4ff */
[----:B------:R-:W-:Y:S02]  /*01b0*/  IMAD.U32 R4, RZ, RZ, UR4 ;  /* 0x00000004ff047e24 */ /* 0x000fe4000f8e00ff */
[----:B-1----:R-:W-:Y:S02]  /*01c0*/  IMAD.MOV.U32 R8, RZ, RZ, R6 ;  /* 0x000000ffff087224 */ /* 0x002fe400078e0006 */
[----:B------:R-:W-:-:S07]  /*01d0*/  IMAD.U32 R5, RZ, RZ, UR5 ;  /* 0x00000005ff057e24 */ /* 0x000fce000f8e00ff */
.L_x_2:
[----:B------:R-:W2:Y:S04]  /*01e0*/  LDG.E.U8 R23, desc[UR6][R4.64+-0x7] ;  /* 0xfffff90604177981 */ /* 0x000ea8000c1e1100 */
[----:B------:R-:W3:Y:S04]  /*01f0*/  LDG.E.U8 R22, desc[UR6][R4.64+-0x6] ;  /* 0xfffffa0604167981 */ /* 0x000ee8000c1e1100 */
[----:B------:R-:W4:Y:S04]  /*0200*/  LDG.E.U8 R25, desc[UR6][R4.64+-0x5] ;  /* 0xfffffb0604197981 */ /* 0x000f28000c1e1100 */
[----:B------:R-:W5:Y:S04]  /*0210*/  LDG.E.U8 R21, desc[UR6][R4.64+-0x4] ;  /* 0xfffffc0604157981 */ /* 0x000f68000c1e1100 */
        /* <DEDUP_REMOVED lines=11> */
[----:B------:R0:W5:Y:S01]  /*02d0*/  LDG.E.U8 R9, desc[UR6][R4.64+0x8] ;  /* 0x0000080604097981 */ /* 0x000162000c1e1100 */
[----:B------:R-:W-:-:S04]  /*02e0*/  IADD3 R10, P1, PT, R10, -0x10, RZ ;  /* 0xfffffff00a0a7810 */ /* 0x000fc80007f3e0ff */
[----:B------:R-:W-:Y:S02]  /*02f0*/  IADD3.X R8, PT, PT, R8, -0x1, RZ, P1, !PT ;  /* 0xffffffff08087810 */ /* 0x000fe40000ffe4ff */
[----:B------:R-:W-:Y:S02]  /*0300*/  ISETP.NE.U32.AND P1, PT, R10, RZ, PT ;  /* 0x000000ff0a00720c */ /* 0x000fe40003f25070 */
[----:B0-----:R-:W-:Y:S02]  /*0310*/  IADD3 R4, P2, PT, R4, 0x10, RZ ;  /* 0x0000001004047810 */ /* 0x001fe40007f5e0ff */
[----:B------:R-:W-:-:S03]  /*0320*/  ISETP.NE.AND.EX P1, PT, R8, RZ, PT, P1 ;  /* 0x000000ff0800720c */ /* 0x000fc60003f25310 */
[----:B------:R-:W-:Y:S01]  /*0330*/  IMAD.X R5, RZ, RZ, R5, P2 ;  /* 0x000000ffff057224 */ /* 0x000fe200010e0605 */
[----:B--2---:R-:W-:-:S05]  /*0340*/  LOP3.LUT R23, R0, R23, RZ, 0x3c, !PT ;  /* 0x0000001700177212 */ /* 0x004fca00078e3cff */
[----:B------:R-:W-:-:S05]  /*0350*/  IMAD R23, R23, 0x1000193, RZ ;  /* 0x0100019317177824 */ /* 0x000fca00078e02ff */
[----:B---3--:R-:W-:-:S05]  /*0360*/  LOP3.LUT R22, R23, R22, RZ, 0x3c, !PT ;  /* 0x0000001617167212 */ /* 0x008fca00078e3cff */
[----:B------:R-:W-:-:S05]  /*0370*/  IMAD R22, R22, 0x1000193, RZ ;  /* 0x0100019316167824 */ /* 0x000fca00078e02ff */
[----:B----4-:R-:W-:-:S05]  /*0380*/  LOP3.LUT R22, R22, R25, RZ, 0x3c, !PT ;  /* 0x0000001916167212 */ /* 0x010fca00078e3cff */
[----:B------:R-:W-:-:S05]  /*0390*/  IMAD R22, R22, 0x1000193, RZ ;  /* 0x0100019316167824 */ /* 0x000fca00078e02ff */
[----:B-----5:R-:W-:-:S05]  /*03a0*/  LOP3.LUT R21, R22, R21, RZ, 0x3c, !PT ;  /* 0x0000001516157212 */ /* 0x020fca00078e3cff */
[----:B------:R-:W-:-:S05]  /*03b0*/  IMAD R21, R21, 0x1000193, RZ ;  /* 0x0100019315157824 */ /* 0x000fca00078e02ff */
[----:B------:R-:W-:-:S05]  /*03c0*/  LOP3.LUT R20, R21, R20, RZ, 0x3c, !PT ;  /* 0x0000001415147212 */ /* 0x000fca00078e3cff */
        /* <DEDUP_REMOVED lines=22> */
[----:B------:R-:W-:Y:S01]  /*0530*/  IMAD R0, R0, 0x1000193, RZ ;  /* 0x0100019300007824 */ /* 0x000fe200078e02ff */
[----:B------:R-:W-:Y:S06]  /*0540*/  @P1 BRA `(.L_x_2) ;  /* 0xfffffffc00241947 */ /* 0x000fec000383ffff */
.L_x_1:
[----:B------:R-:W-:Y:S05]  /*0550*/  @!P0 BRA `(.L_x_0) ;  /* 0x0000000400288947 */ /* 0x000fea0003800000 */
[----:B------:R-:W-:Y:S02]  /*0560*/  ISETP.GE.U32.AND P1, PT, R24, 0x8, PT ;  /* 0x000000081800780c */ /* 0x000fe40003f26070 */
[----:B------:R-:W-:Y:S02]  /*0570*/  LOP3.LUT R9, R2, 0x7, RZ, 0xc0, !PT ;  /* 0x0000000702097812 */ /* 0x000fe400078ec0ff */
[----:B------:R-:W-:Y:S02]  /*0580*/  ISETP.GE.U32.AND.EX P1, PT, RZ, RZ, PT, P1 ;  /* 0x000000ffff00720c */ /* 0x000fe40003f26110 */
[----:B------:R-:W-:-:S04]  /*0590*/  ISETP.NE.U32.AND P0, PT, R9, RZ, PT ;  /* 0x000000ff0900720c */ /* 0x000fc80003f05070 */
[----:B------:R-:W-:-:S07]  /*05a0*/  ISETP.NE.AND.EX P0, PT, RZ, RZ, PT, P0 ;  /* 0x000000ffff00720c */ /* 0x000fce0003f05300 */
[----:B------:R-:W-:Y:S06]  /*05b0*/  @!P1 BRA `(.L_x_3) ;  /* 0x0000000000749947 */ /* 0x000fec0003800000 */
[----:B------:R-:W0:Y:S02]  /*05c0*/  LDCU.64 UR4, c[0x0][0x380] ;  /* 0x00007000ff0477ac */ /* 0x000e240008000a00 */
[----:B0-----:R-:W-:-:S04]  /*05d0*/  IADD3 R4, P1, PT, R3, UR4, RZ ;  /* 0x0000000403047c10 */ /* 0x001fc8000ff3e0ff */
[----:B------:R-:W-:-:S05]  /*05e0*/  IADD3.X R5, PT, PT, R6, UR5, RZ, P1, !PT ;  /* 0x0000000506057c10 */ /* 0x000fca0008ffe4ff */
[----:B------:R-:W2:Y:S04]  /*05f0*/  LDG.E.U8 R7, desc[UR6][R4.64] ;  /* 0x0000000604077981 */ /* 0x000ea8000c1e1100 */
[----:B------:R-:W3:Y:S04]  /*0600*/  LDG.E.U8 R8, desc[UR6][R4.64+0x1] ;  /* 0x0000010604087981 */ /* 0x000ee8000c1e1100 */
[----:B------:R-:W4:Y:S04]  /*0610*/  LDG.E.U8 R10, desc[UR6][R4.64+0x2] ;  /* 0x00000206040a7981 */ /* 0x000f28000c1e1100 */
[----:B------:R-:W5:Y:S04]  /*0620*/  LDG.E.U8 R12, desc[UR6][R4.64+0x3] ;  /* 0x00000306040c7981 */ /* 0x000f68000c1e1100 */
[----:B------:R-:W5:Y:S04]  /*0630*/  LDG.E.U8 R14, desc[UR6][R4.64+0x4] ;  /* 0x00000406040e7981 */ /* 0x000f68000c1e1100 */
[----:B------:R-:W5:Y:S04]  /*0640*/  LDG.E.U8 R16, desc[UR6][R4.64+0x5] ;  /* 0x0000050604107981 */ /* 0x000f68000c1e1100 */
[----:B------:R-:W5:Y:S04]  /*0650*/  LDG.E.U8 R18, desc[UR6][R4.64+0x6] ;  /* 0x0000060604127981 */ /* 0x000f68000c1e1100 */
[----:B------:R-:W5:Y:S01]  /*0660*/  LDG.E.U8 R20, desc[UR6][R4.64+0x7] ;  /* 0x0000070604147981 */ /* 0x000f62000c1e1100 */
[----:B------:R-:W-:-:S05]  /*0670*/  IADD3 R3, P1, PT, R3, 0x8, RZ ;  /* 0x0000000803037810 */ /* 0x000fca0007f3e0ff */
        /* <DEDUP_REMOVED lines=16> */
[----:B------:R-:W-:-:S07]  /*0780*/  IMAD R0, R7, 0x1000193, RZ ;  /* 0x0100019307007824 */ /* 0x000fce00078e02ff */
.L_x_3:
[----:B------:R-:W-:Y:S05]  /*0790*/  @!P0 BRA `(.L_x_0) ;  /* 0x0000000000988947 */ /* 0x000fea0003800000 */
[----:B------:R-:W-:-:S04]  /*07a0*/  ISETP.GE.U32.AND P0, PT, R9, 0x4, PT ;  /* 0x000000040900780c */ /* 0x000fc80003f06070 */
[----:B------:R-:W-:-:S13]  /*07b0*/  ISETP.GE.U32.AND.EX P0, PT, RZ, RZ, PT, P0 ;  /* 0x000000ffff00720c */ /* 0x000fda0003f06100 */
[----:B------:R-:W0:Y:S02]  /*07c0*/  @P0 LDC.64 R4, c[0x0][0x380] ;  /* 0x0000e000ff040b82 */ /* 0x000e240000000a00 */
[----:B0-----:R-:W-:-:S05]  /*07d0*/  @P0 IADD3 R4, P1, PT, R3, R4, RZ ;  /* 0x0000000403040210 */ /* 0x001fca0007f3e0ff */
[----:B------:R-:W-:-:S05]  /*07e0*/  @P0 IMAD.X R5, R6, 0x1, R5, P1 ;  /* 0x0000000106050824 */ /* 0x000fca00008e0605 */
[----:B------:R-:W2:Y:S04]  /*07f0*/  @P0 LDG.E.U8 R7, desc[UR6][R4.64] ;  /* 0x0000000604070981 */ /* 0x000ea8000c1e1100 */
[----:B------:R-:W3:Y:S04]  /*0800*/  @P0 LDG.E.U8 R8, desc[UR6][R4.64+0x1] ;  /* 0x0000010604080981 */ /* 0x000ee8000c1e1100 */
[----:B------:R-:W4:Y:S04]  /*0810*/  @P0 LDG.E.U8 R9, desc[UR6][R4.64+0x2] ;  /* 0x0000020604090981 */ /* 0x000f28000c1e1100 */
[----:B------:R-:W5:Y:S01]  /*0820*/  @P0 LDG.E.U8 R10, desc[UR6][R4.64+0x3] ;  /* 0x00000306040a0981 */ /* 0x000f62000c1e1100 */
[----:B------:R-:W-:-:S05]  /*0830*/  @P0 IADD3 R3, P2, PT, R3, 0x4, RZ ;  /* 0x0000000403030810 */ /* 0x000fca0007f5e0ff */
[----:B------:R-:W-:Y:S01]  /*0840*/  @P0 IMAD.X R6, RZ, RZ, R6, P2 ;  /* 0x000000ffff060224 */ /* 0x000fe200010e0606 */
[----:B--2---:R-:W-:-:S05]  /*0850*/  @P0 LOP3.LUT R7, R0, R7, RZ, 0x3c, !PT ;  /* 0x0000000700070212 */ /* 0x004fca00078e3cff */
[----:B------:R-:W-:-:S05]  /*0860*/  @P0 IMAD R7, R7, 0x1000193, RZ ;  /* 0x0100019307070824 */ /* 0x000fca00078e02ff */
[----:B---3--:R-:W-:-:S05]  /*0870*/  @P0 LOP3.LUT R7, R7, R8, RZ, 0x3c, !PT ;  /* 0x0000000807070212 */ /* 0x008fca00078e3cff */
[----:B------:R-:W-:Y:S01]  /*0880*/  @P0 IMAD R8, R7, 0x1000193, RZ ;  /* 0x0100019307080824 */ /* 0x000fe200078e02ff */
[----:B------:R-:W-:-:S04]  /*0890*/  LOP3.LUT R7, R2, 0x3, RZ, 0xc0, !PT ;  /* 0x0000000302077812 */ /* 0x000fc800078ec0ff */
[----:B----4-:R-:W-:Y:S01]  /*08a0*/  @P0 LOP3.LUT R9, R8, R9, RZ, 0x3c, !PT ;  /* 0x0000000908090212 */ /* 0x010fe200078e3cff */
[----:B------:R-:W-:Y:S01]  /*08b0*/  IMAD.MOV.U32 R8, RZ, RZ, RZ ;  /* 0x000000ffff087224 */ /* 0x000fe200078e00ff */
[----:B------:R-:W-:-:S03]  /*08c0*/  ISETP.NE.U32.AND P1, PT, R7, RZ, PT ;  /* 0x000000ff0700720c */ /* 0x000fc60003f25070 */
[----:B------:R-:W-:Y:S01]  /*08d0*/  @P0 IMAD R9, R9, 0x1000193, RZ ;  /* 0x0100019309090824 */ /* 0x000fe200078e02ff */
[----:B------:R-:W-:-:S04]  /*08e0*/  ISETP.NE.AND.EX P1, PT, R8, RZ, PT, P1 ;  /* 0x000000ff0800720c */ /* 0x000fc80003f25310 */
[----:B-----5:R-:W-:-:S05]  /*08f0*/  @P0 LOP3.LUT R9, R9, R10, RZ, 0x3c, !PT ;  /* 0x0000000a09090212 */ /* 0x020fca00078e3cff */
[----:B------:R-:W-:-:S04]  /*0900*/  @P0 IMAD R0, R9, 0x1000193, RZ ;  /* 0x0100019309000824 */ /* 0x000fc800078e02ff */
[----:B------:R-:W-:Y:S05]  /*0910*/  @!P1 BRA `(.L_x_0) ;  /* 0x0000000000389947 */ /* 0x000fea0003800000 */
[----:B------:R-:W0:Y:S02]  /*0920*/  LDCU.64 UR4, c[0x0][0x380] ;  /* 0x00007000ff0477ac */ /* 0x000e240008000a00 */
[----:B0-----:R-:W-:-:S04]  /*0930*/  IADD3 R2, P0, PT, R3, UR4, RZ ;  /* 0x0000000403027c10 */ /* 0x001fc8000ff1e0ff */
[----:B------:R-:W-:-:S09]  /*0940*/  IADD3.X R5, PT, PT, R6, UR5, RZ, P0, !PT ;  /* 0x0000000506057c10 */ /* 0x000fd200087fe4ff */
.L_x_4:
[----:B------:R-:W-:-:S06]  /*0950*/  IMAD.MOV.U32 R3, RZ, RZ, R5 ;  /* 0x000000ffff037224 */ /* 0x000fcc00078e0005 */
[----:B------:R0:W2:Y:S01]  /*0960*/  LDG.E.U8 R3, desc[UR6][R2.64] ;  /* 0x0000000602037981 */ /* 0x0000a2000c1e1100 */
[----:B------:R-:W-:-:S04]  /*0970*/  IADD3 R7, P0, PT, R7, -0x1, RZ ;  /* 0xffffffff07077810 */ /* 0x000fc80007f1e0ff */
[----:B------:R-:W-:Y:S02]  /*0980*/  IADD3.X R8, PT, PT, R8, -0x1, RZ, P0, !PT ;  /* 0xffffffff08087810 */ /* 0x000fe400007fe4ff */
[----:B------:R-:W-:Y:S02]  /*0990*/  ISETP.NE.U32.AND P0, PT, R7, RZ, PT ;  /* 0x000000ff0700720c */ /* 0x000fe40003f05070 */
[----:B0-----:R-:W-:Y:S02]  /*09a0*/  IADD3 R2, P1, PT, R2, 0x1, RZ ;  /* 0x0000000102027810 */ /* 0x001fe40007f3e0ff */
[----:B------:R-:W-:-:S03]  /*09b0*/  ISETP.NE.AND.EX P0, PT, R8, RZ, PT, P0 ;  /* 0x000000ff0800720c */ /* 0x000fc60003f05300 */
[----:B------:R-:W-:Y:S01]  /*09c0*/  IMAD.X R5, RZ, RZ, R5, P1 ;  /* 0x000000ffff057224 */ /* 0x000fe200008e0605 */
[----:B--2---:R-:W-:-:S05]  /*09d0*/  LOP3.LUT R0, R0, R3, RZ, 0x3c, !PT ;  /* 0x0000000300007212 */ /* 0x004fca00078e3cff */
[----:B------:R-:W-:-:S04]  /*09e0*/  IMAD R0, R0, 0x1000193, RZ ;  /* 0x0100019300007824 */ /* 0x000fc800078e02ff */
[----:B------:R-:W-:Y:S05]  /*09f0*/  @P0 BRA `(.L_x_4) ;  /* 0xfffffffc00d40947 */ /* 0x000fea000383ffff */
.L_x_0:
[----:B------:R-:W0:Y:S02]  /*0a00*/  LDC.64 R2, c[0x0][0x390] ;  /* 0x0000e400ff027b82 */ /* 0x000e240000000a00 */
[----:B0-----:R-:W-:Y:S01]  /*0a10*/  STG.E desc[UR6][R2.64], R0 ;  /* 0x0000000002007986 */ /* 0x001fe2000c101906 */
[----:B------:R-:W-:Y:S05]  /*0a20*/  EXIT ;  /* 0x000000000000794d */ /* 0x000fea0003800000 */
.L_x_5:
[----:B------:R-:W-:-:S00]  /*0a30*/  BRA `(.L_x_5) ;  /* 0xfffffffc00fc7947 */ /* 0x000fc0000383ffff */
[----:B------:R-:W-:-:S00]  /*0a40*/  NOP ;  /* 0x0000000000007918 */ /* 0x000fc00000000000 */
        /* <DEDUP_REMOVED lines=11> */
.L_x_6:


//--------------------- .nv.shared.reserved.0     --------------------------
	.section	.nv.shared.reserved.0,"aw",@nobits
	.weak		__nv_reservedSMEM_offset_0_alias
	.size		__nv_reservedSMEM_offset_0_alias, 0, 64
	.other		__nv_reservedSMEM_offset_0_alias,@"STO_CUDA_RESERVED_SHARED STV_DEFAULT"
__nv_reservedSMEM_offset_0_alias:
	.zero		0
	.zero		64


//--------------------- .nv.constant0.kernel_hash_chunk --------------------------
	.section	.nv.constant0.kernel_hash_chunk,"a",@progbits
	.sectionflags	@""
	.align	4
.nv.constant0.kernel_hash_chunk:
	.zero		920


//--------------------- SYMBOLS --------------------------

	.type		.nv.reservedSmem.offset0,@object
	.size		.nv.reservedSmem.offset0,0x4
